	.headerflags	@"EF_CUDA_TEXMODE_UNIFIED EF_CUDA_64BIT_ADDRESS EF_CUDA_ACCELERATORS EF_CUDA_SM90 EF_CUDA_VIRTUAL_SM(EF_CUDA_SM90)"
	.elftype	@"ET_EXEC"


//--------------------- .nv.info                  --------------------------
	.section	.nv.info,"",@"SHT_CUDA_INFO"
	.align	4


	//----- nvinfo : EIATTR_REGCOUNT
	.align		4
        /*0000*/ 	.byte	0x04, 0x2f
        /*0002*/ 	.short	(.L_1 - .L_0)
	.align		4
.L_0:
        /*0004*/ 	.word	index@(triton_poi_fused_convolution_max_pool2d_with_indices_relu_14)
        /*0008*/ 	.word	0x00000020


	//----- nvinfo : EIATTR_MIN_STACK_SIZE
	.align		4
.L_1:
        /*000c*/ 	.byte	0x04, 0x12
        /*000e*/ 	.short	(.L_3 - .L_2)
	.align		4
.L_2:
        /*0010*/ 	.word	index@(triton_poi_fused_convolution_max_pool2d_with_indices_relu_14)
        /*0014*/ 	.word	0x00000000


	//----- nvinfo : EIATTR_FRAME_SIZE
	.align		4
.L_3:
        /*0018*/ 	.byte	0x04, 0x11
        /*001a*/ 	.short	(.L_5 - .L_4)
	.align		4
.L_4:
        /*001c*/ 	.word	index@(triton_poi_fused_convolution_max_pool2d_with_indices_relu_14)
        /*0020*/ 	.word	0x00000000


	//----- nvinfo : EIATTR_MIN_STACK_SIZE
	.align		4
.L_5:
        /*0024*/ 	.byte	0x04, 0x12
        /*0026*/ 	.short	(.L_7 - .L_6)
	.align		4
.L_6:
        /*0028*/ 	.word	index@(triton_poi_fused_convolution_max_pool2d_with_indices_relu_14)
        /*002c*/ 	.word	0x00000000
.L_7:


//--------------------- .nv.info.triton_poi_fused_convolution_max_pool2d_with_indices_relu_14 --------------------------
	.section	.nv.info.triton_poi_fused_convolution_max_pool2d_with_indices_relu_14,"",@"SHT_CUDA_INFO"
	.sectionflags	@""
	.align	4


	//----- nvinfo : EIATTR_CUDA_API_VERSION
	.align		4
        /*0000*/ 	.byte	0x04, 0x37
        /*0002*/ 	.short	(.L_9 - .L_8)
.L_8:
        /*0004*/ 	.word	0x0000007c


	//----- nvinfo : EIATTR_KPARAM_INFO
	.align		4
.L_9:
        /*0008*/ 	.byte	0x04, 0x17
        /*000a*/ 	.short	(.L_11 - .L_10)
.L_10:
        /*000c*/ 	.word	0x00000000
        /*0010*/ 	.short	0x0004
        /*0012*/ 	.short	0x001c
        /*0014*/ 	.byte	0x00, 0xf0, 0x11, 0x00


	//----- nvinfo : EIATTR_KPARAM_INFO
	.align		4
.L_11:
        /*0018*/ 	.byte	0x04, 0x17
        /*001a*/ 	.short	(.L_13 - .L_12)
.L_12:
        /*001c*/ 	.word	0x00000000
        /*0020*/ 	.short	0x0003
        /*0022*/ 	.short	0x0018
        /*0024*/ 	.byte	0x00, 0xf0, 0x11, 0x00


	//----- nvinfo : EIATTR_KPARAM_INFO
	.align		4
.L_13:
        /*0028*/ 	.byte	0x04, 0x17
        /*002a*/ 	.short	(.L_15 - .L_14)
.L_14:
        /*002c*/ 	.word	0x00000000
        /*0030*/ 	.short	0x0002
        /*0032*/ 	.short	0x0010
        /*0034*/ 	.byte	0x00, 0xf4, 0x21, 0x00


	//----- nvinfo : EIATTR_KPARAM_INFO
	.align		4
.L_15:
        /*0038*/ 	.byte	0x04, 0x17
        /*003a*/ 	.short	(.L_17 - .L_16)
.L_16:
        /*003c*/ 	.word	0x00000000
        /*0040*/ 	.short	0x0001
        /*0042*/ 	.short	0x0008
        /*0044*/ 	.byte	0x00, 0xf4, 0x21, 0x00


	//----- nvinfo : EIATTR_KPARAM_INFO
	.align		4
.L_17:
        /*0048*/ 	.byte	0x04, 0x17
        /*004a*/ 	.short	(.L_19 - .L_18)
.L_18:
        /*004c*/ 	.word	0x00000000
        /*0050*/ 	.short	0x0000
        /*0052*/ 	.short	0x0000
        /*0054*/ 	.byte	0x00, 0xf4, 0x21, 0x00


	//----- nvinfo : EIATTR_SPARSE_MMA_MASK
	.align		4
.L_19:
        /*0058*/ 	.byte	0x03, 0x50
        /*005a*/ 	.short	0x0000


	//----- nvinfo : EIATTR_MAXREG_COUNT
	.align		4
        /*005c*/ 	.byte	0x03, 0x1b
        /*005e*/ 	.short	0x00ff


	//----- nvinfo : EIATTR_EXIT_INSTR_OFFSETS
	.align		4
        /*0060*/ 	.byte	0x04, 0x1c
        /*0062*/ 	.short	(.L_21 - .L_20)


	//   ....[0]....
.L_20:
        /*0064*/ 	.word	0x00000d30


	//   ....[1]....
        /*0068*/ 	.word	0x00000d50


	//----- nvinfo : EIATTR_REQNTID
	.align		4
.L_21:
        /*006c*/ 	.byte	0x04, 0x10
        /*006e*/ 	.short	(.L_23 - .L_22)
.L_22:
        /*0070*/ 	.word	0x00000100
        /*0074*/ 	.word	0x00000001
        /*0078*/ 	.word	0x00000001


	//----- nvinfo : EIATTR_CBANK_PARAM_SIZE
	.align		4
.L_23:
        /*007c*/ 	.byte	0x03, 0x19
        /*007e*/ 	.short	0x0020


	//----- nvinfo : EIATTR_PARAM_CBANK
	.align		4
        /*0080*/ 	.byte	0x04, 0x0a
        /*0082*/ 	.short	(.L_25 - .L_24)
	.align		4
.L_24:
        /*0084*/ 	.word	index@(.nv.constant0.triton_poi_fused_convolution_max_pool2d_with_indices_relu_14)
        /*0088*/ 	.short	0x0210
        /*008a*/ 	.short	0x0020


	//----- nvinfo : EIATTR_SW_WAR
	.align		4
.L_25:
        /*008c*/ 	.byte	0x04, 0x36
        /*008e*/ 	.short	(.L_27 - .L_26)
.L_26:
        /*0090*/ 	.word	0x00000008
.L_27:


//--------------------- .nv.callgraph             --------------------------
	.section	.nv.callgraph,"",@"SHT_CUDA_CALLGRAPH"
	.align	4
	.sectionentsize	8
	.align		4
        /*0000*/ 	.word	0x00000000
	.align		4
        /*0004*/ 	.word	0xffffffff
	.align		4
        /*0008*/ 	.word	0x00000000
	.align		4
        /*000c*/ 	.word	0xfffffffe
	.align		4
        /*0010*/ 	.word	0x00000000
	.align		4
        /*0014*/ 	.word	0xfffffffd
	.align		4
        /*0018*/ 	.word	0x00000000
	.align		4
        /*001c*/ 	.word	0xfffffffc


//--------------------- .text.triton_poi_fused_convolution_max_pool2d_with_indices_relu_14 --------------------------
	.section	.text.triton_poi_fused_convolution_max_pool2d_with_indices_relu_14,"ax",@progbits
	.sectionflags	@"SHF_BARRIERS=1"
	.align	128
        .global         triton_poi_fused_convolution_max_pool2d_with_indices_relu_14
        .type           triton_poi_fused_convolution_max_pool2d_with_indices_relu_14,@function
        .size           triton_poi_fused_convolution_max_pool2d_with_indices_relu_14,(.L_x_1 - triton_poi_fused_convolution_max_pool2d_with_indices_relu_14)
        .other          triton_poi_fused_convolution_max_pool2d_with_indices_relu_14,@"STO_CUDA_ENTRY STV_DEFAULT"
triton_poi_fused_convolution_max_pool2d_with_indices_relu_14:
.text.triton_poi_fused_convolution_max_pool2d_with_indices_relu_14:
[----:B------:R-:W0:Y:S01]  /*0000*/  LDC R1, c[0x0][0x28] ;  /* 0x00000a00ff017b82 */ /* 0x000e220000000800 */
[----:B------:R-:W1:Y:S07]  /*0010*/  S2R R2, SR_TID.X ;  /* 0x0000000000027919 */ /* 0x000e6e0000002100 */
[----:B------:R-:W2:Y:S01]  /*0020*/  LDC.64 R22, c[0x0][0x210] ;  /* 0x00008400ff167b82 */ /* 0x000ea20000000a00 */
[----:B------:R-:W-:Y:S01]  /*0030*/  ULDC.64 UR6, c[0x0][0x208] ;  /* 0x0000820000067ab9 */ /* 0x000fe20000000a00 */
[----:B------:R-:W3:Y:S01]  /*0040*/  S2R R21, SR_CTAID.Y ;  /* 0x0000000000157919 */ /* 0x000ee20000002600 */
[----:B------:R-:W4:Y:S01]  /*0050*/  S2R R3, SR_CTAID.X ;  /* 0x0000000000037919 */ /* 0x000f220000002500 */
[----:B-1----:R-:W-:Y:S01]  /*0060*/  IMAD.SHL.U32 R0, R2, 0x4, RZ ;  /* 0x0000000402007824 */ /* 0x002fe200078e00ff */
[----:B------:R-:W-:-:S02]  /*0070*/  SHF.R.U32.HI R10, RZ, 0x6, R2 ;  /* 0x00000006ff0a7819 */ /* 0x000fc40000011602 */
[--C-:B---3--:R-:W-:Y:S02]  /*0080*/  SHF.R.S32.HI R11, RZ, 0x17, R21.reuse ;  /* 0x00000017ff0b7819 */ /* 0x108fe40000011415 */
[----:B------:R-:W-:Y:S02]  /*0090*/  LOP3.LUT R4, R0, 0xfc, RZ, 0xc0, !PT ;  /* 0x000000fc00047812 */ /* 0x000fe400078ec0ff */
[----:B------:R-:W-:Y:S01]  /*00a0*/  SGXT R11, R11, 0x1 ;  /* 0x000000010b0b781a */ /* 0x000fe20000000200 */
[----:B----4-:R-:W-:Y:S01]  /*00b0*/  IMAD.SHL.U32 R3, R3, 0x10, RZ ;  /* 0x0000001003037824 */ /* 0x010fe200078e00ff */
[----:B------:R-:W-:Y:S02]  /*00c0*/  PRMT R4, R4, 0x6540, R21 ;  /* 0x0000654004047816 */ /* 0x000fe40000000015 */
[----:B------:R-:W-:Y:S02]  /*00d0*/  SGXT.U32 R10, R10, 0x2 ;  /* 0x000000020a0a781a */ /* 0x000fe40000000000 */
[----:B------:R-:W-:Y:S01]  /*00e0*/  LEA.HI R5, R11, R4, RZ, 0x8 ;  /* 0x000000040b057211 */ /* 0x000fe200078f40ff */
[----:B------:R-:W1:Y:S03]  /*00f0*/  S2UR UR5, SR_CgaCtaId ;  /* 0x00000000000579c3 */ /* 0x000e660000008800 */
[C---:B------:R-:W-:Y:S01]  /*0100*/  LOP3.LUT R7, R5.reuse, 0xffffff00, RZ, 0xc0, !PT ;  /* 0xffffff0005077812 */ /* 0x040fe200078ec0ff */
[----:B------:R-:W-:Y:S01]  /*0110*/  IMAD.SHL.U32 R6, R5, 0x100, RZ ;  /* 0x0000010005067824 */ /* 0x000fe200078e00ff */
[----:B------:R-:W-:-:S04]  /*0120*/  LOP3.LUT R5, R3, R10, RZ, 0xfc, !PT ;  /* 0x0000000a03057212 */ /* 0x000fc800078efcff */
[----:B------:R-:W-:Y:S02]  /*0130*/  LOP3.LUT R6, R6, 0xffff0000, RZ, 0xc0, !PT ;  /* 0xffff000006067812 */ /* 0x000fe400078ec0ff */
[----:B------:R-:W-:Y:S02]  /*0140*/  ISETP.GE.AND P0, PT, R5, 0x100, PT ;  /* 0x000001000500780c */ /* 0x000fe40003f06270 */
[----:B------:R-:W-:Y:S02]  /*0150*/  IADD3 R12, R6, R4, -R7 ;  /* 0x00000004060c7210 */ /* 0x000fe40007ffe807 */
[----:B------:R-:W-:-:S03]  /*0160*/  CS2R R6, SRZ ;  /* 0x0000000000067805 */ /* 0x000fc6000001ff00 */
[----:B------:R-:W-:Y:S01]  /*0170*/  IMAD R9, R5, 0x100, R12 ;  /* 0x0000010005097824 */ /* 0x000fe200078e020c */
[----:B------:R-:W-:-:S03]  /*0180*/  CS2R R4, SRZ ;  /* 0x0000000000047805 */ /* 0x000fc6000001ff00 */
[----:B--2---:R-:W-:Y:S01]  /*0190*/  IMAD.WIDE R8, R9, 0x4, R22 ;  /* 0x0000000409087825 */ /* 0x004fe200078e0216 */
[----:B------:R-:W-:Y:S02]  /*01a0*/  LOP3.LUT R17, R3, 0x4, R10, 0xfe, !PT ;  /* 0x0000000403117812 */ /* 0x000fe400078efe0a */
[----:B------:R-:W-:Y:S02]  /*01b0*/  LOP3.LUT R25, R3, 0x8, R10, 0xfe, !PT ;  /* 0x0000000803197812 */ /* 0x000fe400078efe0a */
[----:B------:R2:W3:Y:S01]  /*01c0*/  @!P0 LDG.E.EL.128 R4, desc[UR6][R8.64] ;  /* 0x0000000608048981 */ /* 0x0004e2000c2e1d00 */
[----:B------:R-:W-:Y:S01]  /*01d0*/  LOP3.LUT R10, R3, 0xc, R10, 0xfe, !PT ;  /* 0x0000000c030a7812 */ /* 0x000fe200078efe0a */
[----:B------:R-:W-:Y:S01]  /*01e0*/  UMOV UR4, 0x400 ;  /* 0x0000040000047882 */ /* 0x000fe20000000000 */
[C---:B------:R-:W-:Y:S01]  /*01f0*/  PRMT R28, R2.reuse, 0x6540, R21 ;  /* 0x00006540021c7816 */ /* 0x040fe20000000015 */
[----:B-1----:R-:W-:Y:S01]  /*0200*/  UPRMT UR4, UR5, 0x654, UR4 ;  /* 0x0000065405047896 */ /* 0x002fe20008000004 */
[C---:B------:R-:W-:Y:S01]  /*0210*/  ISETP.GE.AND P0, PT, R17.reuse, 0x100, PT ;  /* 0x000001001100780c */ /* 0x040fe20003f06270 */
[--C-:B------:R-:W-:Y:S01]  /*0220*/  IMAD R17, R17, 0x100, R12.reuse ;  /* 0x0000010011117824 */ /* 0x100fe200078e020c */
[C---:B------:R-:W-:Y:S01]  /*0230*/  ISETP.GE.AND P1, PT, R25.reuse, 0x100, PT ;  /* 0x000001001900780c */ /* 0x040fe20003f26270 */
[----:B------:R-:W-:Y:S01]  /*0240*/  IMAD R25, R25, 0x100, R12 ;  /* 0x0000010019197824 */ /* 0x000fe200078e020c */
[----:B------:R-:W-:Y:S01]  /*0250*/  SHF.R.U32.HI R15, RZ, 0x6, R2 ;  /* 0x00000006ff0f7819 */ /* 0x000fe20000011602 */
[----:B--2---:R-:W-:Y:S01]  /*0260*/  IMAD.SHL.U32 R9, R2, 0x40, RZ ;  /* 0x0000004002097824 */ /* 0x004fe200078e00ff */
[----:B------:R-:W-:Y:S01]  /*0270*/  LEA.HI R11, R11, R28, RZ, 0x8 ;  /* 0x0000001c0b0b7211 */ /* 0x000fe200078f40ff */
[----:B------:R-:W-:Y:S01]  /*0280*/  IMAD R13, R10, 0x100, R12 ;  /* 0x000001000a0d7824 */ /* 0x000fe200078e020c */
[----:B------:R-:W-:Y:S01]  /*0290*/  SGXT.U32 R15, R15, 0x2 ;  /* 0x000000020f0f781a */ /* 0x000fe20000000000 */
[----:B------:R-:W-:Y:S01]  /*02a0*/  IMAD.WIDE R24, R25, 0x4, R22 ;  /* 0x0000000419187825 */ /* 0x000fe200078e0216 */
[----:B------:R-:W-:-:S02]  /*02b0*/  LOP3.LUT R12, R9, 0xfc0, RZ, 0xc0, !PT ;  /* 0x00000fc0090c7812 */ /* 0x000fc400078ec0ff */
[----:B------:R-:W-:Y:S02]  /*02c0*/  CS2R R8, SRZ ;  /* 0x0000000000087805 */ /* 0x000fe4000001ff00 */
[----:B------:R-:W-:Y:S02]  /*02d0*/  LOP3.LUT R11, R11, 0xffffff00, RZ, 0xc0, !PT ;  /* 0xffffff000b0b7812 */ /* 0x000fe400078ec0ff */
[C---:B------:R-:W-:Y:S02]  /*02e0*/  LOP3.LUT R14, R12.reuse, 0x10, RZ, 0xfc, !PT ;  /* 0x000000100c0e7812 */ /* 0x040fe400078efcff */
[----:B------:R-:W-:Y:S01]  /*02f0*/  LOP3.LUT R16, R12, 0x20, RZ, 0xfc, !PT ;  /* 0x000000200c107812 */ /* 0x000fe200078efcff */
[----:B------:R-:W-:Y:S01]  /*0300*/  IMAD.IADD R28, R28, 0x1, -R11 ;  /* 0x000000011c1c7824 */ /* 0x000fe200078e0a0b */
[C---:B------:R-:W-:Y:S02]  /*0310*/  LOP3.LUT R20, R12.reuse, R15, RZ, 0xfc, !PT ;  /* 0x0000000f0c147212 */ /* 0x040fe400078efcff */
[----:B------:R-:W-:-:S02]  /*0320*/  LEA.HI R29, R12, UR4, RZ, 0x1e ;  /* 0x000000040c1d7c11 */ /* 0x000fc4000f8ff0ff */
[----:B------:R-:W-:Y:S02]  /*0330*/  LOP3.LUT R12, R12, 0x30, RZ, 0xfc, !PT ;  /* 0x000000300c0c7812 */ /* 0x000fe400078efcff */
[----:B------:R-:W-:Y:S01]  /*0340*/  LEA.HI R15, R14, UR4, RZ, 0x1e ;  /* 0x000000040e0f7c11 */ /* 0x000fe2000f8ff0ff */
[----:B------:R-:W-:Y:S01]  /*0350*/  IMAD R29, R20, 0x4, R29 ;  /* 0x00000004141d7824 */ /* 0x000fe200078e021d */
[----:B------:R-:W-:Y:S02]  /*0360*/  ISETP.GE.AND P2, PT, R10, 0x100, PT ;  /* 0x000001000a00780c */ /* 0x000fe40003f46270 */
[----:B------:R-:W-:Y:S02]  /*0370*/  CS2R R10, SRZ ;  /* 0x00000000000a7805 */ /* 0x000fe4000001ff00 */
[----:B------:R-:W-:Y:S01]  /*0380*/  LEA.HI R27, R16, UR4, RZ, 0x1e ;  /* 0x00000004101b7c11 */ /* 0x000fe2000f8ff0ff */
[----:B------:R-:W-:Y:S01]  /*0390*/  IMAD.WIDE R16, R17, 0x4, R22 ;  /* 0x0000000411107825 */ /* 0x000fe200078e0216 */
[----:B------:R-:W-:-:S03]  /*03a0*/  LEA.HI R19, R12, UR4, RZ, 0x1e ;  /* 0x000000040c137c11 */ /* 0x000fc6000f8ff0ff */
[C---:B------:R-:W-:Y:S01]  /*03b0*/  IMAD R26, R20.reuse, 0x4, R15 ;  /* 0x00000004141a7824 */ /* 0x040fe200078e020f */
[----:B------:R-:W-:Y:S01]  /*03c0*/  CS2R R14, SRZ ;  /* 0x00000000000e7805 */ /* 0x000fe2000001ff00 */
[----:B------:R-:W-:Y:S01]  /*03d0*/  IMAD.WIDE R22, R13, 0x4, R22 ;  /* 0x000000040d167825 */ /* 0x000fe200078e0216 */
[----:B------:R-:W-:Y:S01]  /*03e0*/  CS2R R12, SRZ ;  /* 0x00000000000c7805 */ /* 0x000fe2000001ff00 */
[----:B------:R1:W2:Y:S02]  /*03f0*/  @!P0 LDG.E.EL.128 R8, desc[UR6][R16.64] ;  /* 0x0000000610088981 */ /* 0x0002a4000c2e1d00 */
[C---:B------:R-:W-:Y:S02]  /*0400*/  IMAD R27, R20.reuse, 0x4, R27 ;  /* 0x00000004141b7824 */ /* 0x040fe400078e021b */
[----:B------:R-:W-:Y:S01]  /*0410*/  IMAD R20, R20, 0x4, R19 ;  /* 0x0000000414147824 */ /* 0x000fe200078e0213 */
[----:B------:R-:W-:Y:S01]  /*0420*/  CS2R R18, SRZ ;  /* 0x0000000000127805 */ /* 0x000fe2000001ff00 */
[----:B------:R4:W5:Y:S01]  /*0430*/  @!P1 LDG.E.EL.128 R12, desc[UR6][R24.64] ;  /* 0x00000006180c9981 */ /* 0x000962000c2e1d00 */
[----:B-1----:R-:W-:-:S06]  /*0440*/  CS2R R16, SRZ ;  /* 0x0000000000107805 */ /* 0x002fcc000001ff00 */
[----:B------:R-:W5:Y:S01]  /*0450*/  @!P2 LDG.E.EL.128 R16, desc[UR6][R22.64] ;  /* 0x000000061610a981 */ /* 0x000f62000c2e1d00 */
[----:B----4-:R-:W1:Y:S02]  /*0460*/  LDC.64 R24, c[0x0][0x218] ;  /* 0x00008600ff187b82 */ /* 0x010e640000000a00 */
[----:B-1----:R-:W-:Y:S01]  /*0470*/  IMAD.WIDE R24, R28, 0x4, R24 ;  /* 0x000000041c187825 */ /* 0x002fe200078e0218 */
[----:B---3--:R-:W-:Y:S04]  /*0480*/  STS [R29], R4 ;  /* 0x000000041d007388 */ /* 0x008fe80000000800 */
[----:B------:R-:W-:Y:S04]  /*0490*/  STS [R26+0x40], R5 ;  /* 0x000040051a007388 */ /* 0x000fe80000000800 */
[----:B------:R1:W-:Y:S04]  /*04a0*/  STS [R27+0x80], R6 ;  /* 0x000080061b007388 */ /* 0x0003e80000000800 */
[----:B------:R-:W-:Y:S04]  /*04b0*/  STS [R20+0xc0], R7 ;  /* 0x0000c00714007388 */ /* 0x000fe80000000800 */
[----:B--2---:R2:W-:Y:S04]  /*04c0*/  STS [R29+0x10], R8 ;  /* 0x000010081d007388 */ /* 0x0045e80000000800 */
[----:B------:R3:W-:Y:S04]  /*04d0*/  STS [R26+0x50], R9 ;  /* 0x000050091a007388 */ /* 0x0007e80000000800 */
[----:B------:R-:W-:Y:S04]  /*04e0*/  STS [R27+0x90], R10 ;  /* 0x0000900a1b007388 */ /* 0x000fe80000000800 */
[----:B------:R4:W-:Y:S04]  /*04f0*/  STS [R20+0xd0], R11 ;  /* 0x0000d00b14007388 */ /* 0x0009e80000000800 */
[----:B-----5:R-:W-:Y:S04]  /*0500*/  STS [R29+0x20], R12 ;  /* 0x0000200c1d007388 */ /* 0x020fe80000000800 */
[----:B------:R5:W-:Y:S04]  /*0510*/  STS [R26+0x60], R13 ;  /* 0x0000600d1a007388 */ /* 0x000be80000000800 */
[----:B------:R1:W-:Y:S04]  /*0520*/  STS [R27+0xa0], R14 ;  /* 0x0000a00e1b007388 */ /* 0x0003e80000000800 */
[----:B------:R-:W-:Y:S04]  /*0530*/  STS [R20+0xe0], R15 ;  /* 0x0000e00f14007388 */ /* 0x000fe80000000800 */
[----:B------:R-:W-:Y:S04]  /*0540*/  STS [R29+0x30], R16 ;  /* 0x000030101d007388 */ /* 0x000fe80000000800 */
[----:B------:R-:W-:Y:S04]  /*0550*/  STS [R26+0x70], R17 ;  /* 0x000070111a007388 */ /* 0x000fe80000000800 */
[----:B------:R2:W-:Y:S04]  /*0560*/  STS [R27+0xb0], R18 ;  /* 0x0000b0121b007388 */ /* 0x0005e80000000800 */
[----:B------:R-:W-:Y:S01]  /*0570*/  STS [R20+0xf0], R19 ;  /* 0x0000f01314007388 */ /* 0x000fe20000000800 */
[----:B------:R-:W-:Y:S06]  /*0580*/  BAR.SYNC.DEFER_BLOCKING 0x0 ;  /* 0x0000000000007b1d */ /* 0x000fec0000010000 */
[----:B-1----:R1:W5:Y:S01]  /*0590*/  LDG.E.EL R6, desc[UR6][R24.64] ;  /* 0x0000000618067981 */ /* 0x002362000c2e1900 */
[----:B------:R-:W-:-:S05]  /*05a0*/  IMAD.SHL.U32 R5, R2, 0x4, RZ ;  /* 0x0000000402057824 */ /* 0x000fca00078e00ff */
[----:B------:R-:W-:-:S04]  /*05b0*/  LOP3.LUT R5, R5, 0x3fc, RZ, 0xc0, !PT ;  /* 0x000003fc05057812 */ /* 0x000fc800078ec0ff */
[C---:B--2---:R-:W-:Y:S02]  /*05c0*/  LOP3.LUT R8, R5.reuse, 0x400, RZ, 0xfc, !PT ;  /* 0x0000040005087812 */ /* 0x044fe400078efcff */
[C---:B---3--:R-:W-:Y:S02]  /*05d0*/  LOP3.LUT R9, R5.reuse, 0x800, RZ, 0xfc, !PT ;  /* 0x0000080005097812 */ /* 0x048fe400078efcff */
[----:B----4-:R-:W-:Y:S02]  /*05e0*/  LOP3.LUT R11, R5, 0xc00, RZ, 0xfc, !PT ;  /* 0x00000c00050b7812 */ /* 0x010fe400078efcff */
[----:B-----5:R-:W-:Y:S02]  /*05f0*/  SHF.R.U32.HI R13, RZ, 0x2, R2 ;  /* 0x00000002ff0d7819 */ /* 0x020fe40000011602 */
[----:B------:R-:W-:Y:S02]  /*0600*/  SHF.R.U32.HI R8, RZ, 0x2, R8 ;  /* 0x00000002ff087819 */ /* 0x000fe40000011608 */
[----:B------:R-:W-:-:S02]  /*0610*/  SHF.R.U32.HI R10, RZ, 0x2, R9 ;  /* 0x00000002ff0a7819 */ /* 0x000fc40000011609 */
[----:B------:R-:W-:Y:S02]  /*0620*/  SHF.R.U32.HI R12, RZ, 0x2, R11 ;  /* 0x00000002ff0c7819 */ /* 0x000fe4000001160b */
[C---:B------:R-:W-:Y:S02]  /*0630*/  LOP3.LUT R4, R2.reuse, 0xff, RZ, 0xc0, !PT ;  /* 0x000000ff02047812 */ /* 0x040fe400078ec0ff */
[----:B------:R-:W-:Y:S02]  /*0640*/  LOP3.LUT R7, R2, 0xfc, RZ, 0xc0, !PT ;  /* 0x000000fc02077812 */ /* 0x000fe400078ec0ff */
[----:B------:R-:W-:Y:S02]  /*0650*/  SGXT.U32 R2, R13, 0x6 ;  /* 0x000000060d02781a */ /* 0x000fe40000000000 */
[----:B------:R-:W-:Y:S02]  /*0660*/  LOP3.LUT R9, R8, 0x1fc, RZ, 0xc0, !PT ;  /* 0x000001fc08097812 */ /* 0x000fe400078ec0ff */
[----:B------:R-:W-:-:S02]  /*0670*/  LOP3.LUT R11, R10, 0x2fc, RZ, 0xc0, !PT ;  /* 0x000002fc0a0b7812 */ /* 0x000fc400078ec0ff */
[----:B------:R-:W-:Y:S01]  /*0680*/  LOP3.LUT R13, R12, 0x3fc, RZ, 0xc0, !PT ;  /* 0x000003fc0c0d7812 */ /* 0x000fe200078ec0ff */
[----:B------:R-:W-:Y:S02]  /*0690*/  VIADD R8, R7, UR4 ;  /* 0x0000000407087c36 */ /* 0x000fe40008000000 */
[----:B------:R-:W-:Y:S02]  /*06a0*/  VIADD R10, R9, UR4 ;  /* 0x00000004090a7c36 */ /* 0x000fe40008000000 */
[----:B------:R-:W-:Y:S02]  /*06b0*/  VIADD R12, R11, UR4 ;  /* 0x000000040b0c7c36 */ /* 0x000fe40008000000 */
[----:B0-----:R-:W-:Y:S02]  /*06c0*/  VIADD R14, R13, UR4 ;  /* 0x000000040d0e7c36 */ /* 0x001fe40008000000 */
[C---:B-1----:R-:W-:Y:S02]  /*06d0*/  IMAD R24, R5.reuse, 0x4, R8 ;  /* 0x0000000405187824 */ /* 0x042fe400078e0208 */
[----:B------:R-:W-:-:S02]  /*06e0*/  IMAD R9, R5, 0x4, R10 ;  /* 0x0000000405097824 */ /* 0x000fc400078e020a */
[C---:B------:R-:W-:Y:S01]  /*06f0*/  IMAD R13, R5.reuse, 0x4, R12 ;  /* 0x00000004050d7824 */ /* 0x040fe200078e020c */
[----:B------:R-:W-:Y:S01]  /*0700*/  LEA R27, R4, UR4, 0x3 ;  /* 0x00000004041b7c11 */ /* 0x000fe2000f8e18ff */
[----:B------:R-:W-:Y:S01]  /*0710*/  IMAD R25, R5, 0x4, R14 ;  /* 0x0000000405197824 */ /* 0x000fe200078e020e */
[----:B------:R-:W-:Y:S04]  /*0720*/  LDS R23, [R9+0x1000] ;  /* 0x0010000009177984 */ /* 0x000fe80000000800 */
[----:B------:R-:W-:Y:S04]  /*0730*/  LDS R20, [R9+0x1004] ;  /* 0x0010040009147984 */ /* 0x000fe80000000800 */
[----:B------:R-:W-:Y:S04]  /*0740*/  LDS R18, [R9+0x1008] ;  /* 0x0010080009127984 */ /* 0x000fe80000000800 */
[----:B------:R-:W-:Y:S04]  /*0750*/  LDS R22, [R9+0x100c] ;  /* 0x00100c0009167984 */ /* 0x000fe80000000800 */
[----:B------:R-:W-:Y:S04]  /*0760*/  LDS R14, [R13+0x2000] ;  /* 0x002000000d0e7984 */ /* 0x000fe80000000800 */
[----:B------:R-:W-:Y:S04]  /*0770*/  LDS R16, [R13+0x2004] ;  /* 0x002004000d107984 */ /* 0x000fe80000000800 */
[----:B------:R-:W-:Y:S04]  /*0780*/  LDS R19, [R13+0x2008] ;  /* 0x002008000d137984 */ /* 0x000fe80000000800 */
[----:B------:R0:W-:Y:S04]  /*0790*/  LDS R10, [R13+0x200c] ;  /* 0x00200c000d0a7984 */ /* 0x0001e80000000800 */
[----:B------:R-:W-:Y:S04]  /*07a0*/  LDS R7, [R24+0xc] ;  /* 0x00000c0018077984 */ /* 0x000fe80000000800 */
[----:B------:R-:W-:Y:S04]  /*07b0*/  LDS R8, [R24+0x8] ;  /* 0x0000080018087984 */ /* 0x000fe80000000800 */
[----:B------:R-:W-:Y:S04]  /*07c0*/  LDS R5, [R24+0x4] ;  /* 0x0000040018057984 */ /* 0x000fe80000000800 */
[----:B------:R1:W-:Y:S04]  /*07d0*/  LDS R4, [R24] ;  /* 0x0000000018047984 */ /* 0x0003e80000000800 */
[----:B------:R-:W-:Y:S04]  /*07e0*/  LDS R12, [R25+0x3000] ;  /* 0x00300000190c7984 */ /* 0x000fe80000000800 */
[----:B------:R-:W-:Y:S04]  /*07f0*/  LDS R17, [R25+0x3004] ;  /* 0x0030040019117984 */ /* 0x000fe80000000800 */
[----:B------:R-:W-:Y:S04]  /*0800*/  LDS R15, [R25+0x3008] ;  /* 0x00300800190f7984 */ /* 0x000fe80000000800 */
[----:B------:R-:W-:Y:S01]  /*0810*/  LDS R11, [R25+0x300c] ;  /* 0x00300c00190b7984 */ /* 0x000fe20000000800 */
[----:B------:R-:W-:Y:S01]  /*0820*/  BAR.SYNC.DEFER_BLOCKING 0x0 ;  /* 0x0000000000007b1d */ /* 0x000fe20000010000 */
[----:B------:R-:W-:-:S02]  /*0830*/  LEA R26, R2, UR4, 0x3 ;  /* 0x00000004021a7c11 */ /* 0x000fc4000f8e18ff */
[----:B0-----:R-:W-:-:S04]  /*0840*/  LOP3.LUT R13, R2, 0x40, RZ, 0xfc, !PT ;  /* 0x00000040020d7812 */ /* 0x001fc800078efcff */
[----:B------:R-:W-:Y:S02]  /*0850*/  LEA R29, R13, UR4, 0x3 ;  /* 0x000000040d1d7c11 */ /* 0x000fe4000f8e18ff */
[----:B------:R-:W-:Y:S02]  /*0860*/  LOP3.LUT R13, R3, 0xc, R0, 0xf8, !PT ;  /* 0x0000000c030d7812 */ /* 0x000fe400078ef800 */
[C---:B------:R-:W-:Y:S01]  /*0870*/  LOP3.LUT R0, R2.reuse, 0x80, RZ, 0xfc, !PT ;  /* 0x0000008002007812 */ /* 0x040fe200078efcff */
[----:B------:R-:W-:Y:S01]  /*0880*/  IMAD.SHL.U32 R3, R21, 0x100, RZ ;  /* 0x0000010015037824 */ /* 0x000fe200078e00ff */
[----:B------:R-:W-:-:S04]  /*0890*/  PRMT R28, R2, 0x6540, R21 ;  /* 0x00006540021c7816 */ /* 0x000fc80000000015 */
[----:B-1----:R-:W-:Y:S02]  /*08a0*/  LOP3.LUT R24, R3, 0xc0, R2, 0xfe, !PT ;  /* 0x000000c003187812 */ /* 0x002fe400078efe02 */
[----:B------:R-:W-:Y:S01]  /*08b0*/  ISETP.GE.AND P0, PT, R13, 0x100, PT ;  /* 0x000001000d00780c */ /* 0x000fe20003f06270 */
[----:B------:R-:W-:Y:S01]  /*08c0*/  STS [R27], R6 ;  /* 0x000000061b007388 */ /* 0x000fe20000000800 */
[----:B------:R-:W-:Y:S06]  /*08d0*/  BAR.SYNC.DEFER_BLOCKING 0x0 ;  /* 0x0000000000007b1d */ /* 0x000fec0000010000 */
[----:B------:R0:W1:Y:S04]  /*08e0*/  LDS R9, [R26] ;  /* 0x000000001a097984 */ /* 0x0000680000000800 */
[----:B------:R-:W2:Y:S01]  /*08f0*/  LDS R29, [R29] ;  /* 0x000000001d1d7984 */ /* 0x000ea20000000800 */
[----:B0-----:R-:W-:-:S02]  /*0900*/  LOP3.LUT R26, R3, 0x40, R2, 0xfe, !PT ;  /* 0x00000040031a7812 */ /* 0x001fc400078efe02 */
[CC--:B-1----:R-:W-:Y:S01]  /*0910*/  FSETP.GEU.AND P3, PT, R5.reuse, -R9.reuse, PT ;  /* 0x800000090500720b */ /* 0x0c2fe20003f6e000 */
[--C-:B------:R-:W-:Y:S01]  /*0920*/  FADD R5, R5, R9.reuse ;  /* 0x0000000905057221 */ /* 0x100fe20000000000 */
[CC--:B------:R-:W-:Y:S01]  /*0930*/  FSETP.GEU.AND P1, PT, R7.reuse, -R9.reuse, PT ;  /* 0x800000090700720b */ /* 0x0c0fe20003f2e000 */
[--C-:B------:R-:W-:Y:S01]  /*0940*/  FADD R6, R8, R9.reuse ;  /* 0x0000000908067221 */ /* 0x100fe20000000000 */
[-C--:B------:R-:W-:Y:S01]  /*0950*/  FSETP.GEU.AND P4, PT, R4, -R9.reuse, PT ;  /* 0x800000090400720b */ /* 0x080fe20003f8e000 */
[--C-:B------:R-:W-:Y:S01]  /*0960*/  FADD R7, R7, R9.reuse ;  /* 0x0000000907077221 */ /* 0x100fe20000000000 */
[----:B------:R-:W-:Y:S01]  /*0970*/  FSETP.GEU.AND P2, PT, R8, -R9, PT ;  /* 0x800000090800720b */ /* 0x000fe20003f4e000 */
[----:B------:R-:W-:Y:S01]  /*0980*/  FADD R4, R4, R9 ;  /* 0x0000000904047221 */ /* 0x000fe20000000000 */
[----:B------:R-:W-:Y:S02]  /*0990*/  LEA R9, R0, UR4, 0x3 ;  /* 0x0000000400097c11 */ /* 0x000fe4000f8e18ff */
[----:B------:R-:W-:-:S03]  /*09a0*/  LOP3.LUT R0, R2, 0xc0, RZ, 0xfc, !PT ;  /* 0x000000c002007812 */ /* 0x000fc600078efcff */
[----:B------:R0:W1:Y:S01]  /*09b0*/  LDS R21, [R9] ;  /* 0x0000000009157984 */ /* 0x0000620000000800 */
[----:B------:R-:W-:Y:S02]  /*09c0*/  LEA R0, R0, UR4, 0x3 ;  /* 0x0000000400007c11 */ /* 0x000fe4000f8e18ff */
[----:B------:R-:W-:Y:S02]  /*09d0*/  LOP3.LUT R8, R3, 0x80, R2, 0xfe, !PT ;  /* 0x0000008003087812 */ /* 0x000fe400078efe02 */
[----:B------:R-:W3:Y:S02]  /*09e0*/  LDC.64 R2, c[0x0][0x220] ;  /* 0x00008800ff027b82 */ /* 0x000ee40000000a00 */
[----:B------:R-:W4:Y:S01]  /*09f0*/  LDS R0, [R0] ;  /* 0x0000000000007984 */ /* 0x000f220000000800 */
[--C-:B0-----:R-:W-:Y:S01]  /*0a00*/  IMAD R9, R28, 0x100, R13.reuse ;  /* 0x000001001c097824 */ /* 0x101fe200078e020d */
[----:B------:R-:W-:Y:S01]  /*0a10*/  SEL R5, R5, RZ, P3 ;  /* 0x000000ff05057207 */ /* 0x000fe20001800000 */
[--C-:B------:R-:W-:Y:S01]  /*0a20*/  IMAD R27, R8, 0x100, R13.reuse ;  /* 0x00000100081b7824 */ /* 0x100fe200078e020d */
[----:B------:R-:W-:Y:S01]  /*0a30*/  SEL R6, R6, RZ, P2 ;  /* 0x000000ff06067207 */ /* 0x000fe20001000000 */
[----:B------:R-:W-:Y:S01]  /*0a40*/  IMAD R25, R26, 0x100, R13 ;  /* 0x000001001a197824 */ /* 0x000fe200078e020d */
[----:B------:R-:W-:Y:S01]  /*0a50*/  SEL R7, R7, RZ, P1 ;  /* 0x000000ff07077207 */ /* 0x000fe20000800000 */
[----:B--2---:R-:W-:Y:S01]  /*0a60*/  FADD R26, R23, R29 ;  /* 0x0000001d171a7221 */ /* 0x004fe20000000000 */
[----:B------:R-:W-:-:S02]  /*0a70*/  SEL R4, R4, RZ, P4 ;  /* 0x000000ff04047207 */ /* 0x000fc40002000000 */
[-C--:B------:R-:W-:Y:S02]  /*0a80*/  FSETP.GEU.AND P4, PT, R23, -R29.reuse, PT ;  /* 0x8000001d1700720b */ /* 0x080fe40003f8e000 */
[CC--:B------:R-:W-:Y:S01]  /*0a90*/  FSETP.GEU.AND P3, PT, R18.reuse, -R29.reuse, PT ;  /* 0x8000001d1200720b */ /* 0x0c0fe20003f6e000 */
[----:B------:R-:W-:Y:S01]  /*0aa0*/  FADD R18, R18, R29 ;  /* 0x0000001d12127221 */ /* 0x000fe20000000000 */
[----:B------:R-:W-:Y:S01]  /*0ab0*/  IMAD R13, R24, 0x100, R13 ;  /* 0x00000100180d7824 */ /* 0x000fe200078e020d */
[----:B------:R-:W-:Y:S01]  /*0ac0*/  FSETP.GEU.AND P6, PT, R22, -R29, PT ;  /* 0x8000001d1600720b */ /* 0x000fe20003fce000 */
[----:B---3--:R-:W-:-:S04]  /*0ad0*/  IMAD.WIDE R8, R9, 0x4, R2 ;  /* 0x0000000409087825 */ /* 0x008fc800078e0202 */
[--C-:B------:R-:W-:Y:S01]  /*0ae0*/  FADD R23, R20, R29.reuse ;  /* 0x0000001d14177221 */ /* 0x100fe20000000000 */
[----:B------:R-:W-:Y:S01]  /*0af0*/  FADD R22, R22, R29 ;  /* 0x0000001d16167221 */ /* 0x000fe20000000000 */
[----:B------:R0:W-:Y:S01]  /*0b00*/  @!P0 STG.E.128 desc[UR6][R8.64], R4 ;  /* 0x0000000408008986 */ /* 0x0001e2000c101d06 */
[----:B------:R-:W-:Y:S01]  /*0b10*/  FSETP.GEU.AND P1, PT, R20, -R29, PT ;  /* 0x8000001d1400720b */ /* 0x000fe20003f2e000 */
[C-C-:B-1----:R-:W-:Y:S01]  /*0b20*/  FADD R24, R19.reuse, R21.reuse ;  /* 0x0000001513187221 */ /* 0x142fe20000000000 */
[-C--:B------:R-:W-:Y:S02]  /*0b30*/  FSETP.GEU.AND P5, PT, R19, -R21.reuse, PT ;  /* 0x800000151300720b */ /* 0x080fe40003fae000 */
[-C--:B------:R-:W-:Y:S02]  /*0b40*/  FSETP.GEU.AND P2, PT, R16, -R21.reuse, PT ;  /* 0x800000151000720b */ /* 0x080fe40003f4e000 */
[----:B0-----:R-:W-:Y:S01]  /*0b50*/  SEL R4, R26, RZ, P4 ;  /* 0x000000ff1a047207 */ /* 0x001fe20002000000 */
[C-C-:B------:R-:W-:Y:S01]  /*0b60*/  FADD R8, R14.reuse, R21.reuse ;  /* 0x000000150e087221 */ /* 0x140fe20000000000 */
[-C--:B------:R-:W-:Y:S01]  /*0b70*/  FSETP.GEU.AND P4, PT, R14, -R21.reuse, PT ;  /* 0x800000150e00720b */ /* 0x080fe20003f8e000 */
[--C-:B------:R-:W-:Y:S01]  /*0b80*/  FADD R9, R16, R21.reuse ;  /* 0x0000001510097221 */ /* 0x100fe20000000000 */
[----:B------:R-:W-:Y:S01]  /*0b90*/  SEL R6, R18, RZ, P3 ;  /* 0x000000ff12067207 */ /* 0x000fe20001800000 */
[C---:B------:R-:W-:Y:S01]  /*0ba0*/  FADD R14, R10.reuse, R21 ;  /* 0x000000150a0e7221 */ /* 0x040fe20000000000 */
[----:B------:R-:W-:Y:S01]  /*0bb0*/  FSETP.GEU.AND P3, PT, R10, -R21, PT ;  /* 0x800000150a00720b */ /* 0x000fe20003f6e000 */
[----:B------:R-:W-:Y:S01]  /*0bc0*/  IMAD.WIDE R18, R25, 0x4, R2 ;  /* 0x0000000419127825 */ /* 0x000fe200078e0202 */
[----:B------:R-:W-:-:S03]  /*0bd0*/  SEL R10, R24, RZ, P5 ;  /* 0x000000ff180a7207 */ /* 0x000fc60002800000 */
[----:B----4-:R-:W-:Y:S01]  /*0be0*/  FADD R16, R11, R0 ;  /* 0x000000000b107221 */ /* 0x010fe20000000000 */
[----:B------:R-:W-:Y:S01]  /*0bf0*/  SEL R5, R23, RZ, P1 ;  /* 0x000000ff17057207 */ /* 0x000fe20000800000 */
[----:B------:R-:W-:Y:S01]  /*0c00*/  IMAD.WIDE R20, R27, 0x4, R2 ;  /* 0x000000041b147825 */ /* 0x000fe200078e0202 */
[----:B------:R-:W-:Y:S02]  /*0c10*/  SEL R7, R22, RZ, P6 ;  /* 0x000000ff16077207 */ /* 0x000fe40003000000 */
[----:B------:R-:W-:Y:S02]  /*0c20*/  FSETP.GEU.AND P5, PT, R11, -R0, PT ;  /* 0x800000000b00720b */ /* 0x000fe40003fae000 */
[----:B------:R-:W-:Y:S02]  /*0c30*/  SEL R9, R9, RZ, P2 ;  /* 0x000000ff09097207 */ /* 0x000fe40001000000 */
[----:B------:R-:W-:Y:S02]  /*0c40*/  SEL R8, R8, RZ, P4 ;  /* 0x000000ff08087207 */ /* 0x000fe40002000000 */
[----:B------:R-:W-:-:S02]  /*0c50*/  SEL R11, R14, RZ, P3 ;  /* 0x000000ff0e0b7207 */ /* 0x000fc40001800000 */
[CC--:B------:R-:W-:Y:S01]  /*0c60*/  FSETP.GEU.AND P6, PT, R15.reuse, -R0.reuse, PT ;  /* 0x800000000f00720b */ /* 0x0c0fe20003fce000 */
[--C-:B------:R-:W-:Y:S01]  /*0c70*/  FADD R15, R15, R0.reuse ;  /* 0x000000000f0f7221 */ /* 0x100fe20000000000 */
[CC--:B------:R-:W-:Y:S01]  /*0c80*/  FSETP.GEU.AND P1, PT, R17.reuse, -R0.reuse, PT ;  /* 0x800000001100720b */ /* 0x0c0fe20003f2e000 */
[--C-:B------:R-:W-:Y:S01]  /*0c90*/  FADD R17, R17, R0.reuse ;  /* 0x0000000011117221 */ /* 0x100fe20000000000 */
[C---:B------:R-:W-:Y:S01]  /*0ca0*/  FSETP.GEU.AND P2, PT, R12.reuse, -R0, PT ;  /* 0x800000000c00720b */ /* 0x040fe20003f4e000 */
[----:B------:R-:W-:Y:S01]  /*0cb0*/  FADD R12, R12, R0 ;  /* 0x000000000c0c7221 */ /* 0x000fe20000000000 */
[----:B------:R0:W-:Y:S01]  /*0cc0*/  @!P0 STG.E.128 desc[UR6][R18.64], R4 ;  /* 0x0000000412008986 */ /* 0x0001e2000c101d06 */
[----:B------:R-:W-:Y:S01]  /*0cd0*/  IMAD.WIDE R2, R13, 0x4, R2 ;  /* 0x000000040d027825 */ /* 0x000fe200078e0202 */
[----:B------:R-:W-:Y:S02]  /*0ce0*/  SEL R14, R15, RZ, P6 ;  /* 0x000000ff0f0e7207 */ /* 0x000fe40003000000 */
[----:B------:R0:W-:Y:S01]  /*0cf0*/  @!P0 STG.E.128 desc[UR6][R20.64], R8 ;  /* 0x0000000814008986 */ /* 0x0001e2000c101d06 */
[----:B------:R-:W-:-:S02]  /*0d00*/  SEL R13, R17, RZ, P1 ;  /* 0x000000ff110d7207 */ /* 0x000fc40000800000 */
[----:B------:R-:W-:Y:S02]  /*0d10*/  SEL R15, R16, RZ, P5 ;  /* 0x000000ff100f7207 */ /* 0x000fe40002800000 */
[----:B------:R-:W-:Y:S01]  /*0d20*/  SEL R12, R12, RZ, P2 ;  /* 0x000000ff0c0c7207 */ /* 0x000fe20001000000 */
[----:B0-----:R-:W-:Y:S06]  /*0d30*/  @P0 EXIT ;  /* 0x000000000000094d */ /* 0x001fec0003800000 */
[----:B------:R-:W-:Y:S01]  /*0d40*/  STG.E.128 desc[UR6][R2.64], R12 ;  /* 0x0000000c02007986 */ /* 0x000fe2000c101d06 */
[----:B------:R-:W-:Y:S05]  /*0d50*/  EXIT ;  /* 0x000000000000794d */ /* 0x000fea0003800000 */
.L_x_0:
[----:B------:R-:W-:-:S00]  /*0d60*/  BRA `(.L_x_0) ;  /* 0xfffffffc00fc7947 */ /* 0x000fc0000383ffff */
[----:B------:R-:W-:-:S00]  /*0d70*/  NOP ;  /* 0x0000000000007918 */ /* 0x000fc00000000000 */
        /* <DEDUP_REMOVED lines=8> */
.L_x_1:


//--------------------- .nv.shared.triton_poi_fused_convolution_max_pool2d_with_indices_relu_14 --------------------------
	.section	.nv.shared.triton_poi_fused_convolution_max_pool2d_with_indices_relu_14,"aw",@nobits
	.sectionflags	@""
	.align	16
	.zero		1024


//--------------------- .nv.constant0.triton_poi_fused_convolution_max_pool2d_with_indices_relu_14 --------------------------
	.section	.nv.constant0.triton_poi_fused_convolution_max_pool2d_with_indices_relu_14,"a",@progbits
	.sectionflags	@""
	.align	4
.nv.constant0.triton_poi_fused_convolution_max_pool2d_with_indices_relu_14:
	.zero		560
